//
// Generated by NVIDIA NVVM Compiler
//
// Compiler Build ID: CL-36424714
// Cuda compilation tools, release 13.0, V13.0.88
// Based on NVVM 20.0.0
//

.version 9.0
.target sm_100
.address_size 64

	// .globl	_Z9cuda_gemmPfS_S_mmmm

.visible .entry _Z9cuda_gemmPfS_S_mmmm(
	.param .u64 .ptr .align 1 _Z9cuda_gemmPfS_S_mmmm_param_0,
	.param .u64 .ptr .align 1 _Z9cuda_gemmPfS_S_mmmm_param_1,
	.param .u64 .ptr .align 1 _Z9cuda_gemmPfS_S_mmmm_param_2,
	.param .u64 _Z9cuda_gemmPfS_S_mmmm_param_3,
	.param .u64 _Z9cuda_gemmPfS_S_mmmm_param_4,
	.param .u64 _Z9cuda_gemmPfS_S_mmmm_param_5,
	.param .u64 _Z9cuda_gemmPfS_S_mmmm_param_6
)
{
	.reg .pred 	%p<14>;
	.reg .b32 	%r<13>;
	.reg .b32 	%f<67>;
	.reg .b64 	%rd<92>;

	ld.param.u64 	%rd33, [_Z9cuda_gemmPfS_S_mmmm_param_0];
	ld.param.u64 	%rd34, [_Z9cuda_gemmPfS_S_mmmm_param_1];
	ld.param.u64 	%rd35, [_Z9cuda_gemmPfS_S_mmmm_param_2];
	ld.param.u64 	%rd29, [_Z9cuda_gemmPfS_S_mmmm_param_3];
	ld.param.u64 	%rd30, [_Z9cuda_gemmPfS_S_mmmm_param_4];
	ld.param.u64 	%rd31, [_Z9cuda_gemmPfS_S_mmmm_param_5];
	ld.param.u64 	%rd32, [_Z9cuda_gemmPfS_S_mmmm_param_6];
	cvta.to.global.u64 	%rd1, %rd35;
	cvta.to.global.u64 	%rd2, %rd34;
	cvta.to.global.u64 	%rd3, %rd33;
	mov.u32 	%r1, %ctaid.x;
	mov.u32 	%r2, %ntid.x;
	mov.u32 	%r3, %tid.x;
	mad.lo.s32 	%r4, %r1, %r2, %r3;
	cvt.u64.u32 	%rd83, %r4;
	mov.u32 	%r5, %nctaid.x;
	mul.lo.s32 	%r6, %r5, %r2;
	cvt.u64.u32 	%rd5, %r6;
	setp.le.u64 	%p1, %rd32, %rd83;
	@%p1 bra 	$L__BB0_19;
	setp.ne.s64 	%p2, %rd30, 0;
	@%p2 bra 	$L__BB0_3;
$L__BB0_2:
	shl.b64 	%rd81, %rd83, 2;
	add.s64 	%rd82, %rd3, %rd81;
	mov.b32 	%r12, 0;
	st.global.u32 	[%rd82], %r12;
	add.s64 	%rd83, %rd83, %rd5;
	setp.lt.u64 	%p13, %rd83, %rd32;
	@%p13 bra 	$L__BB0_2;
	bra.uni 	$L__BB0_19;
$L__BB0_3:
	and.b64  	%rd8, %rd30, 7;
	and.b64  	%rd9, %rd30, -8;
	shl.b64 	%rd10, %rd31, 2;
	cvt.u32.u64 	%r7, %rd29;
$L__BB0_4:
	or.b64  	%rd36, %rd83, %rd29;
	and.b64  	%rd37, %rd36, -4294967296;
	setp.ne.s64 	%p3, %rd37, 0;
	@%p3 bra 	$L__BB0_6;
	cvt.u32.u64 	%r8, %rd83;
	div.u32 	%r9, %r8, %r7;
	mul.lo.s32 	%r10, %r9, %r7;
	sub.s32 	%r11, %r8, %r10;
	cvt.u64.u32 	%rd85, %r9;
	cvt.u64.u32 	%rd86, %r11;
	bra.uni 	$L__BB0_7;
$L__BB0_6:
	div.u64 	%rd85, %rd83, %rd29;
	mul.lo.s64 	%rd38, %rd85, %rd29;
	sub.s64 	%rd86, %rd83, %rd38;
$L__BB0_7:
	setp.lt.u64 	%p4, %rd30, 8;
	mul.lo.s64 	%rd18, %rd85, %rd30;
	mov.f32 	%f66, 0f00000000;
	mov.b64 	%rd90, 0;
	@%p4 bra 	$L__BB0_10;
	mov.f32 	%f66, 0f00000000;
	mov.b64 	%rd88, 0;
	mov.u64 	%rd87, %rd9;
$L__BB0_9:
	.pragma "nounroll";
	add.s64 	%rd41, %rd88, %rd18;
	shl.b64 	%rd42, %rd41, 2;
	add.s64 	%rd43, %rd2, %rd42;
	ld.global.f32 	%f16, [%rd43];
	mad.lo.s64 	%rd44, %rd88, %rd31, %rd86;
	shl.b64 	%rd45, %rd44, 2;
	add.s64 	%rd46, %rd1, %rd45;
	ld.global.f32 	%f17, [%rd46];
	fma.rn.f32 	%f18, %f16, %f17, %f66;
	ld.global.f32 	%f19, [%rd43+4];
	add.s64 	%rd47, %rd46, %rd10;
	ld.global.f32 	%f20, [%rd47];
	fma.rn.f32 	%f21, %f19, %f20, %f18;
	ld.global.f32 	%f22, [%rd43+8];
	add.s64 	%rd48, %rd47, %rd10;
	ld.global.f32 	%f23, [%rd48];
	fma.rn.f32 	%f24, %f22, %f23, %f21;
	ld.global.f32 	%f25, [%rd43+12];
	add.s64 	%rd49, %rd48, %rd10;
	ld.global.f32 	%f26, [%rd49];
	fma.rn.f32 	%f27, %f25, %f26, %f24;
	ld.global.f32 	%f28, [%rd43+16];
	add.s64 	%rd50, %rd49, %rd10;
	ld.global.f32 	%f29, [%rd50];
	fma.rn.f32 	%f30, %f28, %f29, %f27;
	ld.global.f32 	%f31, [%rd43+20];
	add.s64 	%rd51, %rd50, %rd10;
	ld.global.f32 	%f32, [%rd51];
	fma.rn.f32 	%f33, %f31, %f32, %f30;
	ld.global.f32 	%f34, [%rd43+24];
	add.s64 	%rd52, %rd51, %rd10;
	ld.global.f32 	%f35, [%rd52];
	fma.rn.f32 	%f36, %f34, %f35, %f33;
	ld.global.f32 	%f37, [%rd43+28];
	add.s64 	%rd53, %rd52, %rd10;
	ld.global.f32 	%f38, [%rd53];
	fma.rn.f32 	%f66, %f37, %f38, %f36;
	add.s64 	%rd88, %rd88, 8;
	add.s64 	%rd87, %rd87, -8;
	setp.ne.s64 	%p5, %rd87, 0;
	mov.u64 	%rd90, %rd9;
	@%p5 bra 	$L__BB0_9;
$L__BB0_10:
	setp.eq.s64 	%p6, %rd8, 0;
	@%p6 bra 	$L__BB0_18;
	add.s64 	%rd54, %rd8, -1;
	setp.lt.u64 	%p7, %rd54, 3;
	@%p7 bra 	$L__BB0_13;
	add.s64 	%rd55, %rd90, %rd18;
	shl.b64 	%rd56, %rd55, 2;
	add.s64 	%rd57, %rd2, %rd56;
	ld.global.f32 	%f40, [%rd57];
	mad.lo.s64 	%rd58, %rd90, %rd31, %rd86;
	shl.b64 	%rd59, %rd58, 2;
	add.s64 	%rd60, %rd1, %rd59;
	ld.global.f32 	%f41, [%rd60];
	fma.rn.f32 	%f42, %f40, %f41, %f66;
	ld.global.f32 	%f43, [%rd57+4];
	add.s64 	%rd61, %rd60, %rd10;
	ld.global.f32 	%f44, [%rd61];
	fma.rn.f32 	%f45, %f43, %f44, %f42;
	ld.global.f32 	%f46, [%rd57+8];
	add.s64 	%rd62, %rd61, %rd10;
	ld.global.f32 	%f47, [%rd62];
	fma.rn.f32 	%f48, %f46, %f47, %f45;
	ld.global.f32 	%f49, [%rd57+12];
	add.s64 	%rd63, %rd62, %rd10;
	ld.global.f32 	%f50, [%rd63];
	fma.rn.f32 	%f66, %f49, %f50, %f48;
	add.s64 	%rd90, %rd90, 4;
$L__BB0_13:
	and.b64  	%rd64, %rd30, 3;
	setp.eq.s64 	%p8, %rd64, 0;
	@%p8 bra 	$L__BB0_18;
	setp.eq.s64 	%p9, %rd64, 1;
	@%p9 bra 	$L__BB0_16;
	add.s64 	%rd65, %rd90, %rd18;
	shl.b64 	%rd66, %rd65, 2;
	add.s64 	%rd67, %rd2, %rd66;
	ld.global.f32 	%f52, [%rd67];
	mad.lo.s64 	%rd68, %rd90, %rd31, %rd86;
	shl.b64 	%rd69, %rd68, 2;
	add.s64 	%rd70, %rd1, %rd69;
	ld.global.f32 	%f53, [%rd70];
	fma.rn.f32 	%f54, %f52, %f53, %f66;
	ld.global.f32 	%f55, [%rd67+4];
	add.s64 	%rd71, %rd70, %rd10;
	ld.global.f32 	%f56, [%rd71];
	fma.rn.f32 	%f66, %f55, %f56, %f54;
	add.s64 	%rd90, %rd90, 2;
$L__BB0_16:
	and.b64  	%rd72, %rd30, 1;
	setp.eq.b64 	%p10, %rd72, 1;
	not.pred 	%p11, %p10;
	@%p11 bra 	$L__BB0_18;
	add.s64 	%rd73, %rd90, %rd18;
	shl.b64 	%rd74, %rd73, 2;
	add.s64 	%rd75, %rd2, %rd74;
	ld.global.f32 	%f57, [%rd75];
	mad.lo.s64 	%rd76, %rd90, %rd31, %rd86;
	shl.b64 	%rd77, %rd76, 2;
	add.s64 	%rd78, %rd1, %rd77;
	ld.global.f32 	%f58, [%rd78];
	fma.rn.f32 	%f66, %f57, %f58, %f66;
$L__BB0_18:
	shl.b64 	%rd79, %rd83, 2;
	add.s64 	%rd80, %rd3, %rd79;
	st.global.f32 	[%rd80], %f66;
	add.s64 	%rd83, %rd83, %rd5;
	setp.lt.u64 	%p12, %rd83, %rd32;
	@%p12 bra 	$L__BB0_4;
$L__BB0_19:
	ret;

}
	// .globl	_Z10cuda_gemm2PfS_S_mmmm
.visible .entry _Z10cuda_gemm2PfS_S_mmmm(
	.param .u64 .ptr .align 1 _Z10cuda_gemm2PfS_S_mmmm_param_0,
	.param .u64 .ptr .align 1 _Z10cuda_gemm2PfS_S_mmmm_param_1,
	.param .u64 .ptr .align 1 _Z10cuda_gemm2PfS_S_mmmm_param_2,
	.param .u64 _Z10cuda_gemm2PfS_S_mmmm_param_3,
	.param .u64 _Z10cuda_gemm2PfS_S_mmmm_param_4,
	.param .u64 _Z10cuda_gemm2PfS_S_mmmm_param_5,
	.param .u64 _Z10cuda_gemm2PfS_S_mmmm_param_6
)
{


	ret;

}


// ===== COMPILED SASS (sm_100) =====

	.target	sm_100

	.elftype	@"ET_EXEC"


//--------------------- .note.nv.tkinfo           --------------------------
	.section	.note.nv.tkinfo,"",@"SHT_NOTE"
	.sectionflags	@"SHF_NOTE_NV_TKINFO"
	.tkinfo
        /*0018*/ 	.word	0x00000002
        /*0030*/ 	.string	""
        /*0030*/ 	.string	"ptxas"
        /*0030*/ 	.string	"Cuda compilation tools, release 13.0, V13.0.88"
        /*0030*/ 	.string	"Build cuda_13.0.r13.0/compiler.36424714_0"
        /*0030*/ 	.string	"-arch sm_100 -m 64 "



//--------------------- .note.nv.cuinfo           --------------------------
	.section	.note.nv.cuinfo,"",@"SHT_NOTE"
	.sectionflags	@"SHF_NOTE_NV_CUINFO"
        /*0018*/ 	.short	0x0002
        /*001a*/ 	.short	0x0064
        /*001c*/ 	.short	0x0082
	.zero		2


//--------------------- .nv.info                  --------------------------
	.section	.nv.info,"",@"SHT_CUDA_INFO"
	.align	4


	//----- nvinfo : EIATTR_REGCOUNT
	.align		4
        /*0000*/ 	.byte	0x04, 0x2f
        /*0002*/ 	.short	(.L_1 - .L_0)
	.align		4
.L_0:
        /*0004*/ 	.word	index@(_Z9cuda_gemmPfS_S_mmmm)
        /*0008*/ 	.word	0x00000020


	//----- nvinfo : EIATTR_FRAME_SIZE
	.align		4
.L_1:
        /*000c*/ 	.byte	0x04, 0x11
        /*000e*/ 	.short	(.L_3 - .L_2)
	.align		4
.L_2:
        /*0010*/ 	.word	index@($__internal_0_$__cuda_sm20_div_u64)
        /*0014*/ 	.word	0x00000000


	//----- nvinfo : EIATTR_FRAME_SIZE
	.align		4
.L_3:
        /*0018*/ 	.byte	0x04, 0x11
        /*001a*/ 	.short	(.L_5 - .L_4)
	.align		4
.L_4:
        /*001c*/ 	.word	index@(_Z9cuda_gemmPfS_S_mmmm)
        /*0020*/ 	.word	0x00000000


	//----- nvinfo : EIATTR_REGCOUNT
	.align		4
.L_5:
        /*0024*/ 	.byte	0x04, 0x2f
        /*0026*/ 	.short	(.L_7 - .L_6)
	.align		4
.L_6:
        /*0028*/ 	.word	index@(_Z10cuda_gemm2PfS_S_mmmm)
        /*002c*/ 	.word	0x00000004


	//----- nvinfo : EIATTR_FRAME_SIZE
	.align		4
.L_7:
        /*0030*/ 	.byte	0x04, 0x11
        /*0032*/ 	.short	(.L_9 - .L_8)
	.align		4
.L_8:
        /*0034*/ 	.word	index@(_Z10cuda_gemm2PfS_S_mmmm)
        /*0038*/ 	.word	0x00000000


	//----- nvinfo : EIATTR_MIN_STACK_SIZE
	.align		4
.L_9:
        /*003c*/ 	.byte	0x04, 0x12
        /*003e*/ 	.short	(.L_11 - .L_10)
	.align		4
.L_10:
        /*0040*/ 	.word	index@(_Z10cuda_gemm2PfS_S_mmmm)
        /*0044*/ 	.word	0x00000000


	//----- nvinfo : EIATTR_MIN_STACK_SIZE
	.align		4
.L_11:
        /*0048*/ 	.byte	0x04, 0x12
        /*004a*/ 	.short	(.L_13 - .L_12)
	.align		4
.L_12:
        /*004c*/ 	.word	index@(_Z9cuda_gemmPfS_S_mmmm)
        /*0050*/ 	.word	0x00000000
.L_13:


//--------------------- .nv.compat                --------------------------
	.section	.nv.compat,"",@"SHT_CUDA_COMPAT_INFO"
	.align	4
        /*0000*/ 	.byte	0x02, 0x09, 0x00, 0x00, 0x02, 0x02, 0x01, 0x00, 0x02, 0x05, 0x05, 0x00, 0x03, 0x07, 0x01, 0x01
        /*0010*/ 	.byte	0x02, 0x03, 0x00, 0x00, 0x02, 0x06, 0x01, 0x00, 0x04, 0x0b, 0x08, 0x00, 0x09, 0x00, 0x00, 0x00
        /*0020*/ 	.byte	0x00, 0x00, 0x00, 0x00


//--------------------- .nv.info._Z10cuda_gemm2PfS_S_mmmm --------------------------
	.section	.nv.info._Z10cuda_gemm2PfS_S_mmmm,"",@"SHT_CUDA_INFO"
	.sectionflags	@""
	.align	4


	//----- nvinfo : EIATTR_CUDA_API_VERSION
	.align		4
        /*0000*/ 	.byte	0x04, 0x37
        /*0002*/ 	.short	(.L_15 - .L_14)
.L_14:
        /*0004*/ 	.word	0x00000082


	//----- nvinfo : EIATTR_KPARAM_INFO
	.align		4
.L_15:
        /*0008*/ 	.byte	0x04, 0x17
        /*000a*/ 	.short	(.L_17 - .L_16)
.L_16:
        /*000c*/ 	.word	0x00000000
        /*0010*/ 	.short	0x0006
        /*0012*/ 	.short	0x0030
        /*0014*/ 	.byte	0x00, 0xf0, 0x21, 0x00


	//----- nvinfo : EIATTR_KPARAM_INFO
	.align		4
.L_17:
        /*0018*/ 	.byte	0x04, 0x17
        /*001a*/ 	.short	(.L_19 - .L_18)
.L_18:
        /*001c*/ 	.word	0x00000000
        /*0020*/ 	.short	0x0005
        /*0022*/ 	.short	0x0028
        /*0024*/ 	.byte	0x00, 0xf0, 0x21, 0x00


	//----- nvinfo : EIATTR_KPARAM_INFO
	.align		4
.L_19:
        /*0028*/ 	.byte	0x04, 0x17
        /*002a*/ 	.short	(.L_21 - .L_20)
.L_20:
        /*002c*/ 	.word	0x00000000
        /*0030*/ 	.short	0x0004
        /*0032*/ 	.short	0x0020
        /*0034*/ 	.byte	0x00, 0xf0, 0x21, 0x00


	//----- nvinfo : EIATTR_KPARAM_INFO
	.align		4
.L_21:
        /*0038*/ 	.byte	0x04, 0x17
        /*003a*/ 	.short	(.L_23 - .L_22)
.L_22:
        /*003c*/ 	.word	0x00000000
        /*0040*/ 	.short	0x0003
        /*0042*/ 	.short	0x0018
        /*0044*/ 	.byte	0x00, 0xf0, 0x21, 0x00


	//----- nvinfo : EIATTR_KPARAM_INFO
	.align		4
.L_23:
        /*0048*/ 	.byte	0x04, 0x17
        /*004a*/ 	.short	(.L_25 - .L_24)
.L_24:
        /*004c*/ 	.word	0x00000000
        /*0050*/ 	.short	0x0002
        /*0052*/ 	.short	0x0010
        /*0054*/ 	.byte	0x00, 0xf5, 0x21, 0x00


	//----- nvinfo : EIATTR_KPARAM_INFO
	.align		4
.L_25:
        /*0058*/ 	.byte	0x04, 0x17
        /*005a*/ 	.short	(.L_27 - .L_26)
.L_26:
        /*005c*/ 	.word	0x00000000
        /*0060*/ 	.short	0x0001
        /*0062*/ 	.short	0x0008
        /*0064*/ 	.byte	0x00, 0xf5, 0x21, 0x00


	//----- nvinfo : EIATTR_KPARAM_INFO
	.align		4
.L_27:
        /*0068*/ 	.byte	0x04, 0x17
        /*006a*/ 	.short	(.L_29 - .L_28)
.L_28:
        /*006c*/ 	.word	0x00000000
        /*0070*/ 	.short	0x0000
        /*0072*/ 	.short	0x0000
        /*0074*/ 	.byte	0x00, 0xf5, 0x21, 0x00


	//----- nvinfo : EIATTR_SPARSE_MMA_MASK
	.align		4
.L_29:
        /*0078*/ 	.byte	0x03, 0x50
        /*007a*/ 	.short	0x0000


	//----- nvinfo : EIATTR_MAXREG_COUNT
	.align		4
        /*007c*/ 	.byte	0x03, 0x1b
        /*007e*/ 	.short	0x00ff


	//----- nvinfo : EIATTR_MERCURY_ISA_VERSION
	.align		4
        /*0080*/ 	.byte	0x03, 0x5f
        /*0082*/ 	.short	0x0101


	//----- nvinfo : EIATTR_VRC_CTA_INIT_COUNT
	.align		4
        /*0084*/ 	.byte	0x02, 0x4a
	.zero		1
	.zero		1


	//----- nvinfo : EIATTR_EXIT_INSTR_OFFSETS
	.align		4
        /*0088*/ 	.byte	0x04, 0x1c
        /*008a*/ 	.short	(.L_31 - .L_30)


	//   ....[0]....
.L_30:
        /*008c*/ 	.word	0x00000010


	//----- nvinfo : EIATTR_CBANK_PARAM_SIZE
	.align		4
.L_31:
        /*0090*/ 	.byte	0x03, 0x19
        /*0092*/ 	.short	0x0038


	//----- nvinfo : EIATTR_PARAM_CBANK
	.align		4
        /*0094*/ 	.byte	0x04, 0x0a
        /*0096*/ 	.short	(.L_33 - .L_32)
	.align		4
.L_32:
        /*0098*/ 	.word	index@(.nv.constant0._Z10cuda_gemm2PfS_S_mmmm)
        /*009c*/ 	.short	0x0380
        /*009e*/ 	.short	0x0038


	//----- nvinfo : EIATTR_SW_WAR
	.align		4
.L_33:
        /*00a0*/ 	.byte	0x04, 0x36
        /*00a2*/ 	.short	(.L_35 - .L_34)
.L_34:
        /*00a4*/ 	.word	0x00000008
.L_35:


//--------------------- .nv.info._Z9cuda_gemmPfS_S_mmmm --------------------------
	.section	.nv.info._Z9cuda_gemmPfS_S_mmmm,"",@"SHT_CUDA_INFO"
	.sectionflags	@""
	.align	4


	//----- nvinfo : EIATTR_CUDA_API_VERSION
	.align		4
        /*0000*/ 	.byte	0x04, 0x37
        /*0002*/ 	.short	(.L_37 - .L_36)
.L_36:
        /*0004*/ 	.word	0x00000082


	//----- nvinfo : EIATTR_KPARAM_INFO
	.align		4
.L_37:
        /*0008*/ 	.byte	0x04, 0x17
        /*000a*/ 	.short	(.L_39 - .L_38)
.L_38:
        /*000c*/ 	.word	0x00000000
        /*0010*/ 	.short	0x0006
        /*0012*/ 	.short	0x0030
        /*0014*/ 	.byte	0x00, 0xf0, 0x21, 0x00


	//----- nvinfo : EIATTR_KPARAM_INFO
	.align		4
.L_39:
        /*0018*/ 	.byte	0x04, 0x17
        /*001a*/ 	.short	(.L_41 - .L_40)
.L_40:
        /*001c*/ 	.word	0x00000000
        /*0020*/ 	.short	0x0005
        /*0022*/ 	.short	0x0028
        /*0024*/ 	.byte	0x00, 0xf0, 0x21, 0x00


	//----- nvinfo : EIATTR_KPARAM_INFO
	.align		4
.L_41:
        /*0028*/ 	.byte	0x04, 0x17
        /*002a*/ 	.short	(.L_43 - .L_42)
.L_42:
        /*002c*/ 	.word	0x00000000
        /*0030*/ 	.short	0x0004
        /*0032*/ 	.short	0x0020
        /*0034*/ 	.byte	0x00, 0xf0, 0x21, 0x00


	//----- nvinfo : EIATTR_KPARAM_INFO
	.align		4
.L_43:
        /*0038*/ 	.byte	0x04, 0x17
        /*003a*/ 	.short	(.L_45 - .L_44)
.L_44:
        /*003c*/ 	.word	0x00000000
        /*0040*/ 	.short	0x0003
        /*0042*/ 	.short	0x0018
        /*0044*/ 	.byte	0x00, 0xf0, 0x21, 0x00


	//----- nvinfo : EIATTR_KPARAM_INFO
	.align		4
.L_45:
        /*0048*/ 	.byte	0x04, 0x17
        /*004a*/ 	.short	(.L_47 - .L_46)
.L_46:
        /*004c*/ 	.word	0x00000000
        /*0050*/ 	.short	0x0002
        /*0052*/ 	.short	0x0010
        /*0054*/ 	.byte	0x00, 0xf5, 0x21, 0x00


	//----- nvinfo : EIATTR_KPARAM_INFO
	.align		4
.L_47:
        /*0058*/ 	.byte	0x04, 0x17
        /*005a*/ 	.short	(.L_49 - .L_48)
.L_48:
        /*005c*/ 	.word	0x00000000
        /*0060*/ 	.short	0x0001
        /*0062*/ 	.short	0x0008
        /*0064*/ 	.byte	0x00, 0xf5, 0x21, 0x00


	//----- nvinfo : EIATTR_KPARAM_INFO
	.align		4
.L_49:
        /*0068*/ 	.byte	0x04, 0x17
        /*006a*/ 	.short	(.L_51 - .L_50)
.L_50:
        /*006c*/ 	.word	0x00000000
        /*0070*/ 	.short	0x0000
        /*0072*/ 	.short	0x0000
        /*0074*/ 	.byte	0x00, 0xf5, 0x21, 0x00


	//----- nvinfo : EIATTR_SPARSE_MMA_MASK
	.align		4
.L_51:
        /*0078*/ 	.byte	0x03, 0x50
        /*007a*/ 	.short	0x0000


	//----- nvinfo : EIATTR_MAXREG_COUNT
	.align		4
        /*007c*/ 	.byte	0x03, 0x1b
        /*007e*/ 	.short	0x00ff


	//----- nvinfo : EIATTR_MERCURY_ISA_VERSION
	.align		4
        /*0080*/ 	.byte	0x03, 0x5f
        /*0082*/ 	.short	0x0101


	//----- nvinfo : EIATTR_VRC_CTA_INIT_COUNT
	.align		4
        /*0084*/ 	.byte	0x02, 0x4a
	.zero		1
	.zero		1


	//----- nvinfo : EIATTR_EXIT_INSTR_OFFSETS
	.align		4
        /*0088*/ 	.byte	0x04, 0x1c
        /*008a*/ 	.short	(.L_53 - .L_52)


	//   ....[0]....
.L_52:
        /*008c*/ 	.word	0x000000a0


	//   ....[1]....
        /*0090*/ 	.word	0x000001a0


	//   ....[2]....
        /*0094*/ 	.word	0x00001070


	//----- nvinfo : EIATTR_CRS_STACK_SIZE
	.align		4
.L_53:
        /*0098*/ 	.byte	0x04, 0x1e
        /*009a*/ 	.short	(.L_55 - .L_54)
.L_54:
        /*009c*/ 	.word	0x00000000


	//----- nvinfo : EIATTR_CBANK_PARAM_SIZE
	.align		4
.L_55:
        /*00a0*/ 	.byte	0x03, 0x19
        /*00a2*/ 	.short	0x0038


	//----- nvinfo : EIATTR_PARAM_CBANK
	.align		4
        /*00a4*/ 	.byte	0x04, 0x0a
        /*00a6*/ 	.short	(.L_57 - .L_56)
	.align		4
.L_56:
        /*00a8*/ 	.word	index@(.nv.constant0._Z9cuda_gemmPfS_S_mmmm)
        /*00ac*/ 	.short	0x0380
        /*00ae*/ 	.short	0x0038


	//----- nvinfo : EIATTR_SW_WAR
	.align		4
.L_57:
        /*00b0*/ 	.byte	0x04, 0x36
        /*00b2*/ 	.short	(.L_59 - .L_58)
.L_58:
        /*00b4*/ 	.word	0x00000008
.L_59:


//--------------------- .nv.callgraph             --------------------------
	.section	.nv.callgraph,"",@"SHT_CUDA_CALLGRAPH"
	.align	4
	.sectionentsize	8
	.align		4
        /*0000*/ 	.word	0x00000000
	.align		4
        /*0004*/ 	.word	0xffffffff
	.align		4
        /*0008*/ 	.word	0x00000000
	.align		4
        /*000c*/ 	.word	0xfffffffe
	.align		4
        /*0010*/ 	.word	0x00000000
	.align		4
        /*0014*/ 	.word	0xfffffffd
	.align		4
        /*0018*/ 	.word	0x00000000
	.align		4
        /*001c*/ 	.word	0xfffffffc


//--------------------- .text._Z10cuda_gemm2PfS_S_mmmm --------------------------
	.section	.text._Z10cuda_gemm2PfS_S_mmmm,"ax",@progbits
	.align	128
        .global         _Z10cuda_gemm2PfS_S_mmmm
        .type           _Z10cuda_gemm2PfS_S_mmmm,@function
        .size           _Z10cuda_gemm2PfS_S_mmmm,(.L_x_14 - _Z10cuda_gemm2PfS_S_mmmm)
        .other          _Z10cuda_gemm2PfS_S_mmmm,@"STO_CUDA_ENTRY STV_DEFAULT"
_Z10cuda_gemm2PfS_S_mmmm:
.text._Z10cuda_gemm2PfS_S_mmmm:
[----:B------:R-:W-:Y:S01]  /*0000*/  LDC R1, c[0x0][0x37c] ;  /* 0x0000df00ff017b82 */ /* 0x000fe20000000800 */
[----:B------:R-:W-:Y:S05]  /*0010*/  EXIT ;  /* 0x000000000000794d */ /* 0x000fea0003800000 */
.L_x_0:
[----:B------:R-:W-:-:S00]  /*0020*/  BRA `(.L_x_0) ;  /* 0xfffffffc00fc7947 */ /* 0x000fc0000383ffff */
[----:B------:R-:W-:-:S00]  /*0030*/  NOP ;  /* 0x0000000000007918 */ /* 0x000fc00000000000 */
        /* <DEDUP_REMOVED lines=12> */
.L_x_14:


//--------------------- .text._Z9cuda_gemmPfS_S_mmmm --------------------------
	.section	.text._Z9cuda_gemmPfS_S_mmmm,"ax",@progbits
	.align	128
        .global         _Z9cuda_gemmPfS_S_mmmm
        .type           _Z9cuda_gemmPfS_S_mmmm,@function
        .size           _Z9cuda_gemmPfS_S_mmmm,(.L_x_13 - _Z9cuda_gemmPfS_S_mmmm)
        .other          _Z9cuda_gemmPfS_S_mmmm,@"STO_CUDA_ENTRY STV_DEFAULT"
_Z9cuda_gemmPfS_S_mmmm:
.text._Z9cuda_gemmPfS_S_mmmm:
[----:B------:R-:W-:Y:S01]  /*0000*/  LDC R1, c[0x0][0x37c] ;  /* 0x0000df00ff017b82 */ /* 0x000fe20000000800 */
[----:B------:R-:W0:Y:S07]  /*0010*/  S2R R3, SR_TID.X ;  /* 0x0000000000037919 */ /* 0x000e2e0000002100 */
[----:B------:R-:W0:Y:S01]  /*0020*/  S2UR UR4, SR_CTAID.X ;  /* 0x00000000000479c3 */ /* 0x000e220000002500 */
[----:B------:R-:W1:Y:S07]  /*0030*/  LDCU.64 UR6, c[0x0][0x3b0] ;  /* 0x00007600ff0677ac */ /* 0x000e6e0008000a00 */
[----:B------:R-:W0:Y:S01]  /*0040*/  LDC R0, c[0x0][0x360] ;  /* 0x0000d800ff007b82 */ /* 0x000e220000000800 */
[----:B------:R-:W2:Y:S01]  /*0050*/  LDCU UR5, c[0x0][0x370] ;  /* 0x00006e00ff0577ac */ /* 0x000ea20008000800 */
[----:B0-----:R-:W-:-:S02]  /*0060*/  IMAD R3, R0, UR4, R3 ;  /* 0x0000000400037c24 */ /* 0x001fc4000f8e0203 */
[----:B--2---:R-:W-:-:S03]  /*0070*/  IMAD R0, R0, UR5, RZ ;  /* 0x0000000500007c24 */ /* 0x004fc6000f8e02ff */
[----:B-1----:R-:W-:-:S04]  /*0080*/  ISETP.GE.U32.AND P0, PT, R3, UR6, PT ;  /* 0x0000000603007c0c */ /* 0x002fc8000bf06070 */
[----:B------:R-:W-:-:S13]  /*0090*/  ISETP.GE.U32.AND.EX P0, PT, RZ, UR7, PT, P0 ;  /* 0x00000007ff007c0c */ /* 0x000fda000bf06100 */
[----:B------:R-:W-:Y:S05]  /*00a0*/  @P0 EXIT ;  /* 0x000000000000094d */ /* 0x000fea0003800000 */
[----:B------:R-:W0:Y:S01]  /*00b0*/  LDCU.64 UR10, c[0x0][0x3a0] ;  /* 0x00007400ff0a77ac */ /* 0x000e220008000a00 */
[----:B------:R-:W-:Y:S01]  /*00c0*/  IMAD.MOV.U32 R2, RZ, RZ, RZ ;  /* 0x000000ffff027224 */ /* 0x000fe200078e00ff */
[----:B------:R-:W1:Y:S01]  /*00d0*/  LDCU.64 UR12, c[0x0][0x358] ;  /* 0x00006b00ff0c77ac */ /* 0x000e620008000a00 */
[----:B0-----:R-:W-:-:S04]  /*00e0*/  UISETP.NE.U32.AND UP0, UPT, UR10, URZ, UPT ;  /* 0x000000ff0a00728c */ /* 0x001fc8000bf05070 */
[----:B------:R-:W-:-:S09]  /*00f0*/  UISETP.NE.AND.EX UP0, UPT, UR11, URZ, UPT, UP0 ;  /* 0x000000ff0b00728c */ /* 0x000fd2000bf05300 */
[----:B-1----:R-:W-:Y:S05]  /*0100*/  BRA.U UP0, `(.L_x_1) ;  /* 0x0000000100287547 */ /* 0x002fea000b800000 */
[----:B------:R-:W0:Y:S02]  /*0110*/  LDCU.64 UR4, c[0x0][0x380] ;  /* 0x00007000ff0477ac */ /* 0x000e240008000a00 */
.L_x_2:
[----:B0-----:R-:W-:-:S04]  /*0120*/  LEA R4, P0, R3, UR4, 0x2 ;  /* 0x0000000403047c11 */ /* 0x001fc8000f8010ff */
[----:B------:R-:W-:Y:S02]  /*0130*/  LEA.HI.X R5, R3, UR5, R2, 0x2, P0 ;  /* 0x0000000503057c11 */ /* 0x000fe400080f1402 */
[----:B------:R-:W-:-:S03]  /*0140*/  IADD3 R3, P0, PT, R0, R3, RZ ;  /* 0x0000000300037210 */ /* 0x000fc60007f1e0ff */
[----:B------:R1:W-:Y:S02]  /*0150*/  STG.E desc[UR12][R4.64], RZ ;  /* 0x000000ff04007986 */ /* 0x0003e4000c10190c */
[----:B------:R-:W-:Y:S01]  /*0160*/  IMAD.X R2, RZ, RZ, R2, P0 ;  /* 0x000000ffff027224 */ /* 0x000fe200000e0602 */
[----:B------:R-:W-:-:S04]  /*0170*/  ISETP.GE.U32.AND P0, PT, R3, UR6, PT ;  /* 0x0000000603007c0c */ /* 0x000fc8000bf06070 */
[----:B------:R-:W-:-:S13]  /*0180*/  ISETP.GE.U32.AND.EX P0, PT, R2, UR7, PT, P0 ;  /* 0x0000000702007c0c */ /* 0x000fda000bf06100 */
[----:B-1----:R-:W-:Y:S05]  /*0190*/  @!P0 BRA `(.L_x_2) ;  /* 0xfffffffc00e08947 */ /* 0x002fea000383ffff */
[----:B------:R-:W-:Y:S05]  /*01a0*/  EXIT ;  /* 0x000000000000794d */ /* 0x000fea0003800000 */
.L_x_1:
[----:B------:R-:W0:Y:S01]  /*01b0*/  LDCU.64 UR8, c[0x0][0x3a8] ;  /* 0x00007500ff0877ac */ /* 0x000e220008000a00 */
[----:B------:R-:W-:Y:S02]  /*01c0*/  ULOP3.LUT UR14, UR10, 0x7, URZ, 0xc0, !UPT ;  /* 0x000000070a0e7892 */ /* 0x000fe4000f8ec0ff */
[----:B------:R-:W-:Y:S02]  /*01d0*/  ULOP3.LUT UR10, UR10, 0xfffffff8, URZ, 0xc0, !UPT ;  /* 0xfffffff80a0a7892 */ /* 0x000fe4000f8ec0ff */
[----:B0-----:R-:W-:Y:S02]  /*01e0*/  USHF.L.U64.HI UR9, UR8, 0x2, UR9 ;  /* 0x0000000208097899 */ /* 0x001fe40008010209 */
[----:B------:R-:W-:-:S12]  /*01f0*/  USHF.L.U32 UR8, UR8, 0x2, URZ ;  /* 0x0000000208087899 */ /* 0x000fd800080006ff */
.L_x_11:
[----:B------:R-:W0:Y:S01]  /*0200*/  LDCU UR4, c[0x0][0x39c] ;  /* 0x00007380ff0477ac */ /* 0x000e220008000800 */
[----:B------:R-:W-:Y:S01]  /*0210*/  BSSY.RECONVERGENT B0, `(.L_x_3) ;  /* 0x0000027000007945 */ /* 0x000fe20003800200 */
[----:B0-----:R-:W-:-:S04]  /*0220*/  LOP3.LUT R4, R2, UR4, RZ, 0xfc, !PT ;  /* 0x0000000402047c12 */ /* 0x001fc8000f8efcff */
[----:B------:R-:W-:-:S13]  /*0230*/  ISETP.NE.U32.AND P0, PT, R4, RZ, PT ;  /* 0x000000ff0400720c */ /* 0x000fda0003f05070 */
[----:B------:R-:W-:Y:S05]  /*0240*/  @P0 BRA `(.L_x_4) ;  /* 0x0000000000600947 */ /* 0x000fea0003800000 */
[----:B------:R-:W0:Y:S01]  /*0250*/  LDCU UR4, c[0x0][0x398] ;  /* 0x00007300ff0477ac */ /* 0x000e220008000800 */
[----:B------:R-:W-:Y:S01]  /*0260*/  HFMA2 R13, -RZ, RZ, 0, 0 ;  /* 0x00000000ff0d7431 */ /* 0x000fe200000001ff */
[----:B0-----:R-:W0:Y:S01]  /*0270*/  I2F.U32.RP R6, UR4 ;  /* 0x0000000400067d06 */ /* 0x001e220008209000 */
[----:B------:R-:W-:-:S07]  /*0280*/  ISETP.NE.U32.AND P2, PT, RZ, UR4, PT ;  /* 0x00000004ff007c0c */ /* 0x000fce000bf45070 */
[----:B0-----:R-:W0:Y:S02]  /*0290*/  MUFU.RCP R6, R6 ;  /* 0x0000000600067308 */ /* 0x001e240000001000 */
[----:B0-----:R-:W-:-:S06]  /*02a0*/  IADD3 R4, PT, PT, R6, 0xffffffe, RZ ;  /* 0x0ffffffe06047810 */ /* 0x001fcc0007ffe0ff */
[----:B------:R0:W1:Y:S02]  /*02b0*/  F2I.FTZ.U32.TRUNC.NTZ R5, R4 ;  /* 0x0000000400057305 */ /* 0x000064000021f000 */
[----:B0-----:R-:W-:Y:S02]  /*02c0*/  IMAD.MOV.U32 R4, RZ, RZ, RZ ;  /* 0x000000ffff047224 */ /* 0x001fe400078e00ff */
[----:B-1----:R-:W-:-:S04]  /*02d0*/  IMAD.MOV R7, RZ, RZ, -R5 ;  /* 0x000000ffff077224 */ /* 0x002fc800078e0a05 */
[----:B------:R-:W-:-:S04]  /*02e0*/  IMAD R7, R7, UR4, RZ ;  /* 0x0000000407077c24 */ /* 0x000fc8000f8e02ff */
[----:B------:R-:W-:-:S06]  /*02f0*/  IMAD.HI.U32 R8, R5, R7, R4 ;  /* 0x0000000705087227 */ /* 0x000fcc00078e0004 */
[----:B------:R-:W-:-:S05]  /*0300*/  IMAD.HI.U32 R12, R8, R3, RZ ;  /* 0x00000003080c7227 */ /* 0x000fca00078e00ff */
[----:B------:R-:W-:-:S05]  /*0310*/  IADD3 R8, PT, PT, -R12, RZ, RZ ;  /* 0x000000ff0c087210 */ /* 0x000fca0007ffe1ff */
[----:B------:R-:W-:-:S05]  /*0320*/  IMAD R5, R8, UR4, R3 ;  /* 0x0000000408057c24 */ /* 0x000fca000f8e0203 */
[----:B------:R-:W-:-:S13]  /*0330*/  ISETP.GE.U32.AND P0, PT, R5, UR4, PT ;  /* 0x0000000405007c0c */ /* 0x000fda000bf06070 */
[----:B------:R-:W-:Y:S02]  /*0340*/  @P0 VIADD R5, R5, -UR4 ;  /* 0x8000000405050c36 */ /* 0x000fe40008000000 */
[----:B------:R-:W-:-:S03]  /*0350*/  @P0 VIADD R12, R12, 0x1 ;  /* 0x000000010c0c0836 */ /* 0x000fc60000000000 */
[----:B------:R-:W-:Y:S01]  /*0360*/  ISETP.GE.U32.AND P1, PT, R5, UR4, PT ;  /* 0x0000000405007c0c */ /* 0x000fe2000bf26070 */
[----:B------:R-:W-:-:S12]  /*0370*/  IMAD.MOV.U32 R5, RZ, RZ, RZ ;  /* 0x000000ffff057224 */ /* 0x000fd800078e00ff */
[----:B------:R-:W-:Y:S02]  /*0380*/  @P1 IADD3 R12, PT, PT, R12, 0x1, RZ ;  /* 0x000000010c0c1810 */ /* 0x000fe40007ffe0ff */
[----:B------:R-:W-:-:S05]  /*0390*/  @!P2 LOP3.LUT R12, RZ, UR4, RZ, 0x33, !PT ;  /* 0x00000004ff0cac12 */ /* 0x000fca000f8e33ff */
[----:B------:R-:W-:-:S04]  /*03a0*/  IMAD.MOV R4, RZ, RZ, -R12 ;  /* 0x000000ffff047224 */ /* 0x000fc800078e0a0c */
[----:B------:R-:W-:Y:S01]  /*03b0*/  IMAD R4, R4, UR4, R3 ;  /* 0x0000000404047c24 */ /* 0x000fe2000f8e0203 */
[----:B------:R-:W-:Y:S06]  /*03c0*/  BRA `(.L_x_5) ;  /* 0x00000000002c7947 */ /* 0x000fec0003800000 */
.L_x_4:
[----:B------:R-:W-:-:S07]  /*03d0*/  MOV R6, 0x3f0 ;  /* 0x000003f000067802 */ /* 0x000fce0000000f00 */
[----:B------:R-:W-:Y:S05]  /*03e0*/  CALL.REL.NOINC `($__internal_0_$__cuda_sm20_div_u64) ;  /* 0x0000000c00247944 */ /* 0x000fea0003c00000 */
[----:B------:R-:W0:Y:S01]  /*03f0*/  LDCU.64 UR4, c[0x0][0x398] ;  /* 0x00007300ff0477ac */ /* 0x000e220008000a00 */
[----:B------:R-:W-:Y:S01]  /*0400*/  IADD3 R7, P0, PT, RZ, -R12, RZ ;  /* 0x8000000cff077210 */ /* 0x000fe20007f1e0ff */
[----:B------:R-:W-:Y:S01]  /*0410*/  IMAD.MOV.U32 R4, RZ, RZ, R3 ;  /* 0x000000ffff047224 */ /* 0x000fe200078e0003 */
[----:B------:R-:W-:-:S03]  /*0420*/  MOV R5, R2 ;  /* 0x0000000200057202 */ /* 0x000fc60000000f00 */
[----:B------:R-:W-:-:S04]  /*0430*/  IMAD.X R6, RZ, RZ, ~R13, P0 ;  /* 0x000000ffff067224 */ /* 0x000fc800000e0e0d */
[----:B0-----:R-:W-:Y:S02]  /*0440*/  IMAD R6, R6, UR4, RZ ;  /* 0x0000000406067c24 */ /* 0x001fe4000f8e02ff */
[----:B------:R-:W-:-:S04]  /*0450*/  IMAD.WIDE.U32 R4, R7, UR4, R4 ;  /* 0x0000000407047c25 */ /* 0x000fc8000f8e0004 */
[----:B------:R-:W-:-:S04]  /*0460*/  IMAD R7, R7, UR5, R6 ;  /* 0x0000000507077c24 */ /* 0x000fc8000f8e0206 */
[----:B------:R-:W-:-:S07]  /*0470*/  IMAD.IADD R5, R5, 0x1, R7 ;  /* 0x0000000105057824 */ /* 0x000fce00078e0207 */
.L_x_5:
[----:B------:R-:W-:Y:S05]  /*0480*/  BSYNC.RECONVERGENT B0 ;  /* 0x0000000000007941 */ /* 0x000fea0003800200 */
.L_x_3:
[----:B------:R-:W0:Y:S01]  /*0490*/  LDCU.64 UR20, c[0x0][0x3a0] ;  /* 0x00007400ff1477ac */ /* 0x000e220008000a00 */
[----:B------:R-:W-:Y:S01]  /*04a0*/  IMAD.MOV.U32 R7, RZ, RZ, RZ ;  /* 0x000000ffff077224 */ /* 0x000fe200078e00ff */
[----:B------:R-:W-:Y:S01]  /*04b0*/  UMOV UR4, URZ ;  /* 0x000000ff00047c82 */ /* 0x000fe20008000000 */
[----:B------:R-:W-:Y:S01]  /*04c0*/  UMOV UR5, URZ ;  /* 0x000000ff00057c82 */ /* 0x000fe20008000000 */
[----:B0-----:R-:W-:-:S04]  /*04d0*/  UISETP.GE.U32.AND UP0, UPT, UR20, 0x8, UPT ;  /* 0x000000081400788c */ /* 0x001fc8000bf06070 */
[----:B------:R-:W-:-:S09]  /*04e0*/  UISETP.GE.U32.AND.EX UP0, UPT, UR21, URZ, UPT, UP0 ;  /* 0x000000ff1500728c */ /* 0x000fd2000bf06100 */
[----:B------:R-:W-:Y:S05]  /*04f0*/  BRA.U !UP0, `(.L_x_6) ;  /* 0x0000000508187547 */ /* 0x000fea000b800000 */
[----:B------:R-:W0:Y:S01]  /*0500*/  LDCU UR11, c[0x0][0x3a4] ;  /* 0x00007480ff0b77ac */ /* 0x000e220008000800 */
[----:B------:R-:W-:Y:S01]  /*0510*/  HFMA2 R7, -RZ, RZ, 0, 0 ;  /* 0x00000000ff077431 */ /* 0x000fe200000001ff */
[----:B------:R-:W1:Y:S01]  /*0520*/  LDCU.64 UR16, c[0x0][0x388] ;  /* 0x00007100ff1077ac */ /* 0x000e620008000a00 */
[----:B------:R-:W2:Y:S01]  /*0530*/  LDCU.64 UR18, c[0x0][0x390] ;  /* 0x00007200ff1277ac */ /* 0x000ea20008000a00 */
[----:B------:R-:W-:Y:S01]  /*0540*/  UMOV UR4, URZ ;  /* 0x000000ff00047c82 */ /* 0x000fe20008000000 */
[----:B------:R-:W-:Y:S01]  /*0550*/  UMOV UR5, URZ ;  /* 0x000000ff00057c82 */ /* 0x000fe20008000000 */
[----:B------:R-:W-:Y:S01]  /*0560*/  UMOV UR6, UR10 ;  /* 0x0000000a00067c82 */ /* 0x000fe20008000000 */
[----:B0-----:R-:W-:-:S05]  /*0570*/  UMOV UR7, UR11 ;  /* 0x0000000b00077c82 */ /* 0x001fca0008000000 */
.L_x_7:
[----:B------:R-:W0:Y:S01]  /*0580*/  LDC.64 R14, c[0x0][0x3a8] ;  /* 0x0000ea00ff0e7b82 */ /* 0x000e220000000a00 */
[----:B------:R-:W-:Y:S02]  /*0590*/  IMAD.U32 R8, RZ, RZ, UR4 ;  /* 0x00000004ff087e24 */ /* 0x000fe4000f8e00ff */
[----:B------:R-:W-:Y:S02]  /*05a0*/  IMAD.U32 R9, RZ, RZ, UR5 ;  /* 0x00000005ff097e24 */ /* 0x000fe4000f8e00ff */
[----:B------:R-:W-:Y:S02]  /*05b0*/  IMAD R11, R13, UR20, RZ ;  /* 0x000000140d0b7c24 */ /* 0x000fe4000f8e02ff */
[----:B------:R-:W-:-:S04]  /*05c0*/  IMAD.WIDE.U32 R8, R12, UR20, R8 ;  /* 0x000000140c087c25 */ /* 0x000fc8000f8e0008 */
[----:B------:R-:W-:Y:S01]  /*05d0*/  IMAD R17, R12, UR21, R11 ;  /* 0x000000150c117c24 */ /* 0x000fe2000f8e020b */
[----:B-1----:R-:W-:Y:S01]  /*05e0*/  LEA R22, P0, R8, UR16, 0x2 ;  /* 0x0000001008167c11 */ /* 0x002fe2000f8010ff */
[C---:B0-----:R-:W-:Y:S02]  /*05f0*/  IMAD R6, R14.reuse, UR5, RZ ;  /* 0x000000050e067c24 */ /* 0x041fe4000f8e02ff */
[----:B------:R-:W-:-:S04]  /*0600*/  IMAD.WIDE.U32 R10, R14, UR4, R4 ;  /* 0x000000040e0a7c25 */ /* 0x000fc8000f8e0004 */
[----:B------:R-:W-:Y:S01]  /*0610*/  IMAD R19, R15, UR4, R6 ;  /* 0x000000040f137c24 */ /* 0x000fe2000f8e0206 */
[----:B------:R-:W-:Y:S02]  /*0620*/  IADD3 R15, PT, PT, R9, R17, RZ ;  /* 0x00000011090f7210 */ /* 0x000fe40007ffe0ff */
[----:B--2---:R-:W-:Y:S01]  /*0630*/  LEA R18, P1, R10, UR18, 0x2 ;  /* 0x000000120a127c11 */ /* 0x004fe2000f8210ff */
[----:B------:R-:W-:Y:S01]  /*0640*/  IMAD.IADD R9, R11, 0x1, R19 ;  /* 0x000000010b097824 */ /* 0x000fe200078e0213 */
[----:B------:R-:W-:Y:S02]  /*0650*/  LEA.HI.X R23, R8, UR17, R15, 0x2, P0 ;  /* 0x0000001108177c11 */ /* 0x000fe400080f140f */
[----:B------:R-:W-:Y:S02]  /*0660*/  IADD3 R16, P0, PT, R18, UR8, RZ ;  /* 0x0000000812107c10 */ /* 0x000fe4000ff1e0ff */
[----:B------:R-:W-:Y:S01]  /*0670*/  LEA.HI.X R19, R10, UR19, R9, 0x2, P1 ;  /* 0x000000130a137c11 */ /* 0x000fe200088f1409 */
[----:B------:R-:W2:Y:S01]  /*0680*/  LDG.E R28, desc[UR12][R22.64] ;  /* 0x0000000c161c7981 */ /* 0x000ea2000c1e1900 */
[----:B------:R-:W-:-:S02]  /*0690*/  IADD3 R20, P1, PT, R16, UR8, RZ ;  /* 0x0000000810147c10 */ /* 0x000fc4000ff3e0ff */
[----:B------:R-:W-:Y:S01]  /*06a0*/  IADD3.X R17, PT, PT, R19, UR9, RZ, P0, !PT ;  /* 0x0000000913117c10 */ /* 0x000fe200087fe4ff */
[----:B------:R-:W2:Y:S01]  /*06b0*/  LDG.E R27, desc[UR12][R18.64] ;  /* 0x0000000c121b7981 */ /* 0x000ea2000c1e1900 */
[----:B------:R-:W-:Y:S02]  /*06c0*/  IADD3 R14, P0, PT, R20, UR8, RZ ;  /* 0x00000008140e7c10 */ /* 0x000fe4000ff1e0ff */
[----:B------:R-:W-:Y:S01]  /*06d0*/  IADD3.X R21, PT, PT, R17, UR9, RZ, P1, !PT ;  /* 0x0000000911157c10 */ /* 0x000fe20008ffe4ff */
[----:B------:R-:W3:Y:S04]  /*06e0*/  LDG.E R25, desc[UR12][R22.64+0x4] ;  /* 0x0000040c16197981 */ /* 0x000ee8000c1e1900 */
[----:B------:R0:W3:Y:S01]  /*06f0*/  LDG.E R26, desc[UR12][R16.64] ;  /* 0x0000000c101a7981 */ /* 0x0000e2000c1e1900 */
[----:B------:R-:W-:-:S03]  /*0700*/  IADD3.X R15, PT, PT, R21, UR9, RZ, P0, !PT ;  /* 0x00000009150f7c10 */ /* 0x000fc600087fe4ff */
[----:B------:R-:W4:Y:S04]  /*0710*/  LDG.E R24, desc[UR12][R22.64+0x8] ;  /* 0x0000080c16187981 */ /* 0x000f28000c1e1900 */
[----:B------:R-:W4:Y:S01]  /*0720*/  LDG.E R29, desc[UR12][R20.64] ;  /* 0x0000000c141d7981 */ /* 0x000f22000c1e1900 */
[----:B0-----:R-:W-:-:S03]  /*0730*/  IADD3 R16, P1, PT, R14, UR8, RZ ;  /* 0x000000080e107c10 */ /* 0x001fc6000ff3e0ff */
[----:B------:R-:W5:Y:S01]  /*0740*/  LDG.E R11, desc[UR12][R22.64+0xc] ;  /* 0x00000c0c160b7981 */ /* 0x000f62000c1e1900 */
[----:B------:R-:W-:Y:S02]  /*0750*/  IADD3 R18, P0, PT, R16, UR8, RZ ;  /* 0x0000000810127c10 */ /* 0x000fe4000ff1e0ff */
[----:B------:R-:W-:Y:S01]  /*0760*/  IADD3.X R17, PT, PT, R15, UR9, RZ, P1, !PT ;  /* 0x000000090f117c10 */ /* 0x000fe20008ffe4ff */
[----:B------:R-:W5:Y:S03]  /*0770*/  LDG.E R14, desc[UR12][R14.64] ;  /* 0x0000000c0e0e7981 */ /* 0x000f66000c1e1900 */
[----:B------:R-:W-:Y:S01]  /*0780*/  IADD3.X R19, PT, PT, R17, UR9, RZ, P0, !PT ;  /* 0x0000000911137c10 */ /* 0x000fe200087fe4ff */
[----:B------:R-:W5:Y:S04]  /*0790*/  LDG.E R10, desc[UR12][R22.64+0x10] ;  /* 0x0000100c160a7981 */ /* 0x000f68000c1e1900 */
[----:B------:R-:W5:Y:S04]  /*07a0*/  LDG.E R9, desc[UR12][R22.64+0x14] ;  /* 0x0000140c16097981 */ /* 0x000f68000c1e1900 */
[----:B------:R-:W5:Y:S04]  /*07b0*/  LDG.E R8, desc[UR12][R22.64+0x18] ;  /* 0x0000180c16087981 */ /* 0x000f68000c1e1900 */
[----:B------:R0:W5:Y:S04]  /*07c0*/  LDG.E R6, desc[UR12][R22.64+0x1c] ;  /* 0x00001c0c16067981 */ /* 0x000168000c1e1900 */
[----:B------:R-:W5:Y:S01]  /*07d0*/  LDG.E R17, desc[UR12][R16.64] ;  /* 0x0000000c10117981 */ /* 0x000f62000c1e1900 */
[----:B0-----:R-:W-:-:S03]  /*07e0*/  IADD3 R22, P1, PT, R18, UR8, RZ ;  /* 0x0000000812167c10 */ /* 0x001fc6000ff3e0ff */
[----:B------:R-:W5:Y:S01]  /*07f0*/  LDG.E R18, desc[UR12][R18.64] ;  /* 0x0000000c12127981 */ /* 0x000f62000c1e1900 */
[----:B------:R-:W-:Y:S02]  /*0800*/  IADD3.X R23, PT, PT, R19, UR9, RZ, P1, !PT ;  /* 0x0000000913177c10 */ /* 0x000fe40008ffe4ff */
[----:B------:R-:W-:-:S03]  /*0810*/  IADD3 R20, P0, PT, R22, UR8, RZ ;  /* 0x0000000816147c10 */ /* 0x000fc6000ff1e0ff */
[----:B------:R-:W5:Y:S01]  /*0820*/  LDG.E R22, desc[UR12][R22.64] ;  /* 0x0000000c16167981 */ /* 0x000f62000c1e1900 */
[----:B------:R-:W-:-:S06]  /*0830*/  IADD3.X R21, PT, PT, R23, UR9, RZ, P0, !PT ;  /* 0x0000000917157c10 */ /* 0x000fcc00087fe4ff */
[----:B------:R-:W5:Y:S01]  /*0840*/  LDG.E R21, desc[UR12][R20.64] ;  /* 0x0000000c14157981 */ /* 0x000f62000c1e1900 */
[----:B------:R-:W-:-:S04]  /*0850*/  UIADD3 UR6, UP0, UPT, UR6, -0x8, URZ ;  /* 0xfffffff806067890 */ /* 0x000fc8000ff1e0ff */
[----:B------:R-:W-:Y:S02]  /*0860*/  UIADD3.X UR7, UPT, UPT, UR7, -0x1, URZ, UP0, !UPT ;  /* 0xffffffff07077890 */ /* 0x000fe400087fe4ff */
[----:B------:R-:W-:-:S04]  /*0870*/  UISETP.NE.U32.AND UP0, UPT, UR6, URZ, UPT ;  /* 0x000000ff0600728c */ /* 0x000fc8000bf05070 */
[----:B------:R-:W-:Y:S02]  /*0880*/  UISETP.NE.AND.EX UP0, UPT, UR7, URZ, UPT, UP0 ;  /* 0x000000ff0700728c */ /* 0x000fe4000bf05300 */
[----:B------:R-:W-:-:S04]  /*0890*/  UIADD3 UR4, UP1, UPT, UR4, 0x8, URZ ;  /* 0x0000000804047890 */ /* 0x000fc8000ff3e0ff */
[----:B------:R-:W-:Y:S01]  /*08a0*/  UIADD3.X UR5, UPT, UPT, URZ, UR5, URZ, UP1, !UPT ;  /* 0x00000005ff057290 */ /* 0x000fe20008ffe4ff */
[----:B--2---:R-:W-:-:S04]  /*08b0*/  FFMA R28, R28, R27, R7 ;  /* 0x0000001b1c1c7223 */ /* 0x004fc80000000007 */
[----:B---3--:R-:W-:-:S04]  /*08c0*/  FFMA R25, R25, R26, R28 ;  /* 0x0000001a19197223 */ /* 0x008fc8000000001c */
[----:B----4-:R-:W-:-:S04]  /*08d0*/  FFMA R24, R24, R29, R25 ;  /* 0x0000001d18187223 */ /* 0x010fc80000000019 */
[----:B-----5:R-:W-:-:S04]  /*08e0*/  FFMA R11, R11, R14, R24 ;  /* 0x0000000e0b0b7223 */ /* 0x020fc80000000018 */
[----:B------:R-:W-:-:S04]  /*08f0*/  FFMA R10, R10, R17, R11 ;  /* 0x000000110a0a7223 */ /* 0x000fc8000000000b */
[----:B------:R-:W-:-:S04]  /*0900*/  FFMA R9, R9, R18, R10 ;  /* 0x0000001209097223 */ /* 0x000fc8000000000a */
[----:B------:R-:W-:-:S04]  /*0910*/  FFMA R9, R8, R22, R9 ;  /* 0x0000001608097223 */ /* 0x000fc80000000009 */
[----:B------:R-:W-:Y:S01]  /*0920*/  FFMA R7, R6, R21, R9 ;  /* 0x0000001506077223 */ /* 0x000fe20000000009 */
[----:B------:R-:W-:Y:S06]  /*0930*/  BRA.U UP0, `(.L_x_7) ;  /* 0xfffffffd00107547 */ /* 0x000fec000b83ffff */
[----:B------:R-:W-:Y:S01]  /*0940*/  UMOV UR4, UR10 ;  /* 0x0000000a00047c82 */ /* 0x000fe20008000000 */
[----:B------:R-:W-:-:S05]  /*0950*/  UMOV UR5, UR11 ;  /* 0x0000000b00057c82 */ /* 0x000fca0008000000 */
.L_x_6:
[----:B------:R-:W-:-:S04]  /*0960*/  UISETP.NE.U32.AND UP0, UPT, UR14, URZ, UPT ;  /* 0x000000ff0e00728c */ /* 0x000fc8000bf05070 */
[----:B------:R-:W-:-:S09]  /*0970*/  UISETP.NE.AND.EX UP0, UPT, URZ, URZ, UPT, UP0 ;  /* 0x000000ffff00728c */ /* 0x000fd2000bf05300 */
[----:B------:R-:W-:Y:S05]  /*0980*/  BRA.U !UP0, `(.L_x_8) ;  /* 0x0000000508907547 */ /* 0x000fea000b800000 */
[----:B------:R-:W-:Y:S02]  /*0990*/  UIADD3 UR6, UP0, UPT, UR14, -0x1, URZ ;  /* 0xffffffff0e067890 */ /* 0x000fe4000ff1e0ff */
[----:B------:R-:W-:Y:S02]  /*09a0*/  ULOP3.LUT UR7, UR20, 0x3, URZ, 0xc0, !UPT ;  /* 0x0000000314077892 */ /* 0x000fe4000f8ec0ff */
[----:B------:R-:W-:Y:S02]  /*09b0*/  UIADD3.X UR11, UPT, UPT, URZ, -0x1, URZ, UP0, !UPT ;  /* 0xffffffffff0b7890 */ /* 0x000fe400087fe4ff */
[----:B------:R-:W-:Y:S02]  /*09c0*/  UISETP.GE.U32.AND UP1, UPT, UR6, 0x3, UPT ;  /* 0x000000030600788c */ /* 0x000fe4000bf26070 */
[----:B------:R-:W-:Y:S02]  /*09d0*/  UISETP.NE.U32.AND UP0, UPT, UR7, URZ, UPT ;  /* 0x000000ff0700728c */ /* 0x000fe4000bf05070 */
[----:B------:R-:W-:-:S02]  /*09e0*/  UISETP.GE.U32.AND.EX UP1, UPT, UR11, URZ, UPT, UP1 ;  /* 0x000000ff0b00728c */ /* 0x000fc4000bf26110 */
[----:B------:R-:W-:-:S07]  /*09f0*/  UISETP.NE.AND.EX UP0, UPT, URZ, URZ, UPT, UP0 ;  /* 0x000000ffff00728c */ /* 0x000fce000bf05300 */
[----:B------:R-:W-:Y:S05]  /*0a00*/  BRA.U !UP1, `(.L_x_9) ;  /* 0x0000000109947547 */ /* 0x000fea000b800000 */
[----:B------:R-:W0:Y:S01]  /*0a10*/  LDC.64 R8, c[0x0][0x3a8] ;  /* 0x0000ea00ff087b82 */ /* 0x000e220000000a00 */
[----:B------:R-:W1:Y:S01]  /*0a20*/  LDCU.64 UR18, c[0x0][0x390] ;  /* 0x00007200ff1277ac */ /* 0x000e620008000a00 */
[----:B------:R-:W-:Y:S01]  /*0a30*/  MOV R14, UR4 ;  /* 0x00000004000e7c02 */ /* 0x000fe20008000f00 */
[----:B------:R-:W-:Y:S01]  /*0a40*/  IMAD.U32 R15, RZ, RZ, UR5 ;  /* 0x00000005ff0f7e24 */ /* 0x000fe2000f8e00ff */
[----:B------:R-:W2:Y:S01]  /*0a50*/  LDCU.64 UR16, c[0x0][0x388] ;  /* 0x00007100ff1077ac */ /* 0x000ea20008000a00 */
[----:B------:R-:W-:Y:S02]  /*0a60*/  IMAD R17, R13, UR20, RZ ;  /* 0x000000140d117c24 */ /* 0x000fe4000f8e02ff */
[----:B------:R-:W-:-:S04]  /*0a70*/  IMAD.WIDE.U32 R14, R12, UR20, R14 ;  /* 0x000000140c0e7c25 */ /* 0x000fc8000f8e000e */
[----:B------:R-:W-:Y:S02]  /*0a80*/  IMAD R17, R12, UR21, R17 ;  /* 0x000000150c117c24 */ /* 0x000fe4000f8e0211 */
[C---:B0-----:R-:W-:Y:S02]  /*0a90*/  IMAD R6, R8.reuse, UR5, RZ ;  /* 0x0000000508067c24 */ /* 0x041fe4000f8e02ff */
[----:B------:R-:W-:Y:S01]  /*0aa0*/  IMAD.WIDE.U32 R10, R8, UR4, R4 ;  /* 0x00000004080a7c25 */ /* 0x000fe2000f8e0004 */
[----:B--2---:R-:W-:-:S03]  /*0ab0*/  LEA R8, P0, R14, UR16, 0x2 ;  /* 0x000000100e087c11 */ /* 0x004fc6000f8010ff */
[----:B------:R-:W-:Y:S01]  /*0ac0*/  IMAD R9, R9, UR4, R6 ;  /* 0x0000000409097c24 */ /* 0x000fe2000f8e0206 */
[----:B-1----:R-:W-:-:S04]  /*0ad0*/  LEA R18, P1, R10, UR18, 0x2 ;  /* 0x000000120a127c11 */ /* 0x002fc8000f8210ff */
[----:B------:R-:W-:Y:S01]  /*0ae0*/  IADD3 R9, PT, PT, R11, R9, RZ ;  /* 0x000000090b097210 */ /* 0x000fe20007ffe0ff */
[----:B------:R-:W-:-:S03]  /*0af0*/  IMAD.IADD R11, R17, 0x1, R15 ;  /* 0x00000001110b7824 */ /* 0x000fc600078e020f */
[----:B------:R-:W-:Y:S02]  /*0b00*/  LEA.HI.X R19, R10, UR19, R9, 0x2, P1 ;  /* 0x000000130a137c11 */ /* 0x000fe400088f1409 */
[----:B------:R-:W-:Y:S02]  /*0b10*/  IADD3 R10, P1, PT, R18, UR8, RZ ;  /* 0x00000008120a7c10 */ /* 0x000fe4000ff3e0ff */
[----:B------:R-:W-:Y:S01]  /*0b20*/  LEA.HI.X R9, R14, UR17, R11, 0x2, P0 ;  /* 0x000000110e097c11 */ /* 0x000fe200080f140b */
[----:B------:R-:W2:Y:S01]  /*0b30*/  LDG.E R18, desc[UR12][R18.64] ;  /* 0x0000000c12127981 */ /* 0x000ea2000c1e1900 */
[----:B------:R-:W-:Y:S02]  /*0b40*/  IADD3 R14, P0, PT, R10, UR8, RZ ;  /* 0x000000080a0e7c10 */ /* 0x000fe4000ff1e0ff */
[----:B------:R-:W-:Y:S01]  /*0b50*/  IADD3.X R11, PT, PT, R19, UR9, RZ, P1, !PT ;  /* 0x00000009130b7c10 */ /* 0x000fe20008ffe4ff */
[----:B------:R-:W2:Y:S03]  /*0b60*/  LDG.E R6, desc[UR12][R8.64] ;  /* 0x0000000c08067981 */ /* 0x000ea6000c1e1900 */
[----:B------:R-:W-:Y:S01]  /*0b70*/  IADD3.X R15, PT, PT, R11, UR9, RZ, P0, !PT ;  /* 0x000000090b0f7c10 */ /* 0x000fe200087fe4ff */
[----:B------:R-:W3:Y:S01]  /*0b80*/  LDG.E R10, desc[UR12][R10.64] ;  /* 0x0000000c0a0a7981 */ /* 0x000ee2000c1e1900 */
[----:B------:R-:W-:-:S03]  /*0b90*/  IADD3 R16, P0, PT, R14, UR8, RZ ;  /* 0x000000080e107c10 */ /* 0x000fc6000ff1e0ff */
[----:B------:R-:W3:Y:S01]  /*0ba0*/  LDG.E R21, desc[UR12][R8.64+0x4] ;  /* 0x0000040c08157981 */ /* 0x000ee2000c1e1900 */
[----:B------:R-:W-:-:S03]  /*0bb0*/  IADD3.X R17, PT, PT, R15, UR9, RZ, P0, !PT ;  /* 0x000000090f117c10 */ /* 0x000fc600087fe4ff */
[----:B------:R-:W4:Y:S04]  /*0bc0*/  LDG.E R14, desc[UR12][R14.64] ;  /* 0x0000000c0e0e7981 */ /* 0x000f28000c1e1900 */
[----:B------:R-:W4:Y:S04]  /*0bd0*/  LDG.E R23, desc[UR12][R8.64+0x8] ;  /* 0x0000080c08177981 */ /* 0x000f28000c1e1900 */
[----:B------:R-:W5:Y:S04]  /*0be0*/  LDG.E R25, desc[UR12][R8.64+0xc] ;  /* 0x00000c0c08197981 */ /* 0x000f68000c1e1900 */
[----:B------:R-:W5:Y:S01]  /*0bf0*/  LDG.E R16, desc[UR12][R16.64] ;  /* 0x0000000c10107981 */ /* 0x000f62000c1e1900 */
[----:B------:R-:W-:-:S04]  /*0c00*/  UIADD3 UR4, UP1, UPT, UR4, 0x4, URZ ;  /* 0x0000000404047890 */ /* 0x000fc8000ff3e0ff */
[----:B------:R-:W-:Y:S01]  /*0c10*/  UIADD3.X UR5, UPT, UPT, URZ, UR5, URZ, UP1, !UPT ;  /* 0x00000005ff057290 */ /* 0x000fe20008ffe4ff */
[----:B--2---:R-:W-:-:S04]  /*0c20*/  FFMA R6, R6, R18, R7 ;  /* 0x0000001206067223 */ /* 0x004fc80000000007 */
[----:B---3--:R-:W-:-:S04]  /*0c30*/  FFMA R6, R21, R10, R6 ;  /* 0x0000000a15067223 */ /* 0x008fc80000000006 */
[----:B----4-:R-:W-:-:S04]  /*0c40*/  FFMA R6, R23, R14, R6 ;  /* 0x0000000e17067223 */ /* 0x010fc80000000006 */
[----:B-----5:R-:W-:-:S07]  /*0c50*/  FFMA R7, R25, R16, R6 ;  /* 0x0000001019077223 */ /* 0x020fce0000000006 */
.L_x_9:
[----:B------:R-:W-:Y:S05]  /*0c60*/  BRA.U !UP0, `(.L_x_8) ;  /* 0x0000000108d87547 */ /* 0x000fea000b800000 */
[----:B------:R-:W-:Y:S02]  /*0c70*/  UISETP.NE.U32.AND UP1, UPT, UR7, 0x1, UPT ;  /* 0x000000010700788c */ /* 0x000fe4000bf25070 */
[----:B------:R-:W-:Y:S02]  /*0c80*/  ULOP3.LUT UR6, UR20, 0x1, URZ, 0xc0, !UPT ;  /* 0x0000000114067892 */ /* 0x000fe4000f8ec0ff */
[----:B------:R-:W-:Y:S02]  /*0c90*/  UISETP.NE.AND.EX UP1, UPT, URZ, URZ, UPT, UP1 ;  /* 0x000000ffff00728c */ /* 0x000fe4000bf25310 */
[----:B------:R-:W-:-:S04]  /*0ca0*/  UISETP.NE.U32.AND UP0, UPT, UR6, 0x1, UPT ;  /* 0x000000010600788c */ /* 0x000fc8000bf05070 */
[----:B------:R-:W-:-:S03]  /*0cb0*/  UISETP.NE.U32.AND.EX UP0, UPT, URZ, URZ, UPT, UP0 ;  /* 0x000000ffff00728c */ /* 0x000fc6000bf05100 */
[----:B------:R-:W-:Y:S08]  /*0cc0*/  BRA.U !UP1, `(.L_x_10) ;  /* 0x00000001096c7547 */ /* 0x000ff0000b800000 */
[----:B------:R-:W0:Y:S01]  /*0cd0*/  LDC.64 R10, c[0x0][0x3a8] ;  /* 0x0000ea00ff0a7b82 */ /* 0x000e220000000a00 */
[----:B------:R-:W1:Y:S01]  /*0ce0*/  LDCU.64 UR16, c[0x0][0x390] ;  /* 0x00007200ff1077ac */ /* 0x000e620008000a00 */
[----:B------:R-:W-:Y:S01]  /*0cf0*/  MOV R14, UR4 ;  /* 0x00000004000e7c02 */ /* 0x000fe20008000f00 */
[----:B------:R-:W-:Y:S01]  /*0d00*/  IMAD.U32 R15, RZ, RZ, UR5 ;  /* 0x00000005ff0f7e24 */ /* 0x000fe2000f8e00ff */
[----:B------:R-:W2:Y:S01]  /*0d10*/  LDCU.64 UR6, c[0x0][0x388] ;  /* 0x00007100ff0677ac */ /* 0x000ea20008000a00 */
[----:B------:R-:W-:Y:S02]  /*0d20*/  IMAD R17, R13, UR20, RZ ;  /* 0x000000140d117c24 */ /* 0x000fe4000f8e02ff */
[----:B------:R-:W-:-:S04]  /*0d30*/  IMAD.WIDE.U32 R14, R12, UR20, R14 ;  /* 0x000000140c0e7c25 */ /* 0x000fc8000f8e000e */
[----:B------:R-:W-:-:S05]  /*0d40*/  IMAD R17, R12, UR21, R17 ;  /* 0x000000150c117c24 */ /* 0x000fca000f8e0211 */
[----:B------:R-:W-:Y:S02]  /*0d50*/  IADD3 R17, PT, PT, R17, R15, RZ ;  /* 0x0000000f11117210 */ /* 0x000fe40007ffe0ff */
[----:B--2---:R-:W-:Y:S01]  /*0d60*/  LEA R16, P0, R14, UR6, 0x2 ;  /* 0x000000060e107c11 */ /* 0x004fe2000f8010ff */
[----:B0-----:R-:W-:-:S03]  /*0d70*/  IMAD.WIDE.U32 R8, R10, UR4, R4 ;  /* 0x000000040a087c25 */ /* 0x001fc6000f8e0004 */
[----:B------:R-:W-:Y:S01]  /*0d80*/  LEA.HI.X R17, R14, UR7, R17, 0x2, P0 ;  /* 0x000000070e117c11 */ /* 0x000fe200080f1411 */
[----:B------:R-:W-:-:S04]  /*0d90*/  IMAD R10, R10, UR5, RZ ;  /* 0x000000050a0a7c24 */ /* 0x000fc8000f8e02ff */
[----:B------:R-:W-:Y:S01]  /*0da0*/  IMAD R11, R11, UR4, R10 ;  /* 0x000000040b0b7c24 */ /* 0x000fe2000f8e020a */
[C---:B-1----:R-:W-:Y:S01]  /*0db0*/  LEA R10, P1, R8.reuse, UR16, 0x2 ;  /* 0x00000010080a7c11 */ /* 0x042fe2000f8210ff */
[----:B------:R-:W2:Y:S02]  /*0dc0*/  LDG.E R6, desc[UR12][R16.64] ;  /* 0x0000000c10067981 */ /* 0x000ea4000c1e1900 */
[----:B------:R-:W-:Y:S02]  /*0dd0*/  IMAD.IADD R11, R9, 0x1, R11 ;  /* 0x00000001090b7824 */ /* 0x000fe400078e020b */
[----:B------:R-:W3:Y:S03]  /*0de0*/  LDG.E R15, desc[UR12][R16.64+0x4] ;  /* 0x0000040c100f7981 */ /* 0x000ee6000c1e1900 */
[----:B------:R-:W-:Y:S02]  /*0df0*/  LEA.HI.X R11, R8, UR17, R11, 0x2, P1 ;  /* 0x00000011080b7c11 */ /* 0x000fe400088f140b */
[----:B------:R-:W-:-:S03]  /*0e00*/  IADD3 R8, P0, PT, R10, UR8, RZ ;  /* 0x000000080a087c10 */ /* 0x000fc6000ff1e0ff */
[----:B------:R-:W2:Y:S01]  /*0e10*/  LDG.E R10, desc[UR12][R10.64] ;  /* 0x0000000c0a0a7981 */ /* 0x000ea2000c1e1900 */
[----:B------:R-:W-:-:S05]  /*0e20*/  IADD3.X R9, PT, PT, R11, UR9, RZ, P0, !PT ;  /* 0x000000090b097c10 */ /* 0x000fca00087fe4ff */
[----:B------:R-:W3:Y:S01]  /*0e30*/  LDG.E R8, desc[UR12][R8.64] ;  /* 0x0000000c08087981 */ /* 0x000ee2000c1e1900 */
[----:B------:R-:W-:-:S04]  /*0e40*/  UIADD3 UR4, UP1, UPT, UR4, 0x2, URZ ;  /* 0x0000000204047890 */ /* 0x000fc8000ff3e0ff */
[----:B------:R-:W-:Y:S01]  /*0e50*/  UIADD3.X UR5, UPT, UPT, URZ, UR5, URZ, UP1, !UPT ;  /* 0x00000005ff057290 */ /* 0x000fe20008ffe4ff */
[----:B--2---:R-:W-:-:S04]  /*0e60*/  FFMA R6, R6, R10, R7 ;  /* 0x0000000a06067223 */ /* 0x004fc80000000007 */
[----:B---3--:R-:W-:-:S07]  /*0e70*/  FFMA R7, R15, R8, R6 ;  /* 0x000000080f077223 */ /* 0x008fce0000000006 */
.L_x_10:
[----:B------:R-:W-:Y:S05]  /*0e80*/  BRA.U UP0, `(.L_x_8) ;  /* 0x0000000100507547 */ /* 0x000fea000b800000 */
[----:B------:R-:W0:Y:S01]  /*0e90*/  LDC.64 R8, c[0x0][0x3a8] ;  /* 0x0000ea00ff087b82 */ /* 0x000e220000000a00 */
[----:B------:R-:W1:Y:S01]  /*0ea0*/  LDCU.64 UR16, c[0x0][0x390] ;  /* 0x00007200ff1077ac */ /* 0x000e620008000a00 */
[----:B------:R-:W-:Y:S01]  /*0eb0*/  MOV R10, UR4 ;  /* 0x00000004000a7c02 */ /* 0x000fe20008000f00 */
[----:B------:R-:W-:Y:S01]  /*0ec0*/  IMAD R13, R13, UR20, RZ ;  /* 0x000000140d0d7c24 */ /* 0x000fe2000f8e02ff */
[----:B------:R-:W2:Y:S01]  /*0ed0*/  LDCU.64 UR6, c[0x0][0x388] ;  /* 0x00007100ff0677ac */ /* 0x000ea20008000a00 */
[----:B------:R-:W-:Y:S02]  /*0ee0*/  IMAD.U32 R11, RZ, RZ, UR5 ;  /* 0x00000005ff0b7e24 */ /* 0x000fe4000f8e00ff */
[C---:B------:R-:W-:Y:S02]  /*0ef0*/  IMAD R15, R12.reuse, UR21, R13 ;  /* 0x000000150c0f7c24 */ /* 0x040fe4000f8e020d */
[----:B------:R-:W-:-:S04]  /*0f00*/  IMAD.WIDE.U32 R12, R12, UR20, R10 ;  /* 0x000000140c0c7c25 */ /* 0x000fc8000f8e000a */
[----:B0-----:R-:W-:-:S04]  /*0f10*/  IMAD.WIDE.U32 R4, R8, UR4, R4 ;  /* 0x0000000408047c25 */ /* 0x001fc8000f8e0004 */
[----:B------:R-:W-:Y:S01]  /*0f20*/  IMAD R8, R8, UR5, RZ ;  /* 0x0000000508087c24 */ /* 0x000fe2000f8e02ff */
[----:B-1----:R-:W-:-:S03]  /*0f30*/  LEA R10, P1, R4, UR16, 0x2 ;  /* 0x00000010040a7c11 */ /* 0x002fc6000f8210ff */
[----:B------:R-:W-:Y:S01]  /*0f40*/  IMAD R11, R9, UR4, R8 ;  /* 0x00000004090b7c24 */ /* 0x000fe2000f8e0208 */
[----:B------:R-:W-:Y:S02]  /*0f50*/  IADD3 R9, PT, PT, R15, R13, RZ ;  /* 0x0000000d0f097210 */ /* 0x000fe40007ffe0ff */
[----:B--2---:R-:W-:Y:S01]  /*0f60*/  LEA R8, P0, R12, UR6, 0x2 ;  /* 0x000000060c087c11 */ /* 0x004fe2000f8010ff */
[----:B------:R-:W-:-:S03]  /*0f70*/  IMAD.IADD R5, R5, 0x1, R11 ;  /* 0x0000000105057824 */ /* 0x000fc600078e020b */
[----:B------:R-:W-:Y:S02]  /*0f80*/  LEA.HI.X R9, R12, UR7, R9, 0x2, P0 ;  /* 0x000000070c097c11 */ /* 0x000fe400080f1409 */
[----:B------:R-:W-:-:S03]  /*0f90*/  LEA.HI.X R11, R4, UR17, R5, 0x2, P1 ;  /* 0x00000011040b7c11 */ /* 0x000fc600088f1405 */
[----:B------:R-:W2:Y:S04]  /*0fa0*/  LDG.E R8, desc[UR12][R8.64] ;  /* 0x0000000c08087981 */ /* 0x000ea8000c1e1900 */
[----:B------:R-:W2:Y:S02]  /*0fb0*/  LDG.E R10, desc[UR12][R10.64] ;  /* 0x0000000c0a0a7981 */ /* 0x000ea4000c1e1900 */
[----:B--2---:R-:W-:-:S07]  /*0fc0*/  FFMA R7, R8, R10, R7 ;  /* 0x0000000a08077223 */ /* 0x004fce0000000007 */
.L_x_8:
[----:B------:R-:W0:Y:S01]  /*0fd0*/  LDCU.64 UR4, c[0x0][0x380] ;  /* 0x00007000ff0477ac */ /* 0x000e220008000a00 */
[----:B------:R-:W1:Y:S01]  /*0fe0*/  LDCU.64 UR6, c[0x0][0x3b0] ;  /* 0x00007600ff0677ac */ /* 0x000e620008000a00 */
[----:B0-----:R-:W-:-:S04]  /*0ff0*/  LEA R4, P0, R3, UR4, 0x2 ;  /* 0x0000000403047c11 */ /* 0x001fc8000f8010ff */
[----:B------:R-:W-:Y:S02]  /*1000*/  LEA.HI.X R5, R3, UR5, R2, 0x2, P0 ;  /* 0x0000000503057c11 */ /* 0x000fe400080f1402 */
[----:B------:R-:W-:-:S03]  /*1010*/  IADD3 R3, P0, PT, R0, R3, RZ ;  /* 0x0000000300037210 */ /* 0x000fc60007f1e0ff */
[----:B------:R0:W-:Y:S01]  /*1020*/  STG.E desc[UR12][R4.64], R7 ;  /* 0x0000000704007986 */ /* 0x0001e2000c10190c */
[----:B------:R-:W-:Y:S02]  /*1030*/  IADD3.X R2, PT, PT, RZ, R2, RZ, P0, !PT ;  /* 0x00000002ff027210 */ /* 0x000fe400007fe4ff */
[----:B-1----:R-:W-:-:S04]  /*1040*/  ISETP.GE.U32.AND P0, PT, R3, UR6, PT ;  /* 0x0000000603007c0c */ /* 0x002fc8000bf06070 */
[----:B------:R-:W-:-:S13]  /*1050*/  ISETP.GE.U32.AND.EX P0, PT, R2, UR7, PT, P0 ;  /* 0x0000000702007c0c */ /* 0x000fda000bf06100 */
[----:B0-----:R-:W-:Y:S05]  /*1060*/  @!P0 BRA `(.L_x_11) ;  /* 0xfffffff000648947 */ /* 0x001fea000383ffff */
[----:B------:R-:W-:Y:S05]  /*1070*/  EXIT ;  /* 0x000000000000794d */ /* 0x000fea0003800000 */
        .weak           $__internal_0_$__cuda_sm20_div_u64
        .type           $__internal_0_$__cuda_sm20_div_u64,@function
        .size           $__internal_0_$__cuda_sm20_div_u64,(.L_x_13 - $__internal_0_$__cuda_sm20_div_u64)
$__internal_0_$__cuda_sm20_div_u64:
[----:B------:R-:W0:Y:S01]  /*1080*/  LDCU.64 UR4, c[0x0][0x398] ;  /* 0x00007300ff0477ac */ /* 0x000e220008000a00 */
[----:B------:R-:W1:Y:S01]  /*1090*/  LDC.64 R4, c[0x0][0x398] ;  /* 0x0000e600ff047b82 */ /* 0x000e620000000a00 */
[----:B0-----:R-:W0:Y:S08]  /*10a0*/  I2F.U64.RP R7, UR4 ;  /* 0x0000000400077d12 */ /* 0x001e300008309000 */
[----:B0-----:R-:W0:Y:S02]  /*10b0*/  MUFU.RCP R7, R7 ;  /* 0x0000000700077308 */ /* 0x001e240000001000 */
[----:B0-----:R-:W-:-:S06]  /*10c0*/  VIADD R8, R7, 0x1ffffffe ;  /* 0x1ffffffe07087836 */ /* 0x001fcc0000000000 */
[----:B------:R-:W1:Y:S02]  /*10d0*/  F2I.U64.TRUNC R8, R8 ;  /* 0x0000000800087311 */ /* 0x000e64000020d800 */
[----:B-1----:R-:W-:-:S04]  /*10e0*/  IMAD.WIDE.U32 R10, R8, R4, RZ ;  /* 0x00000004080a7225 */ /* 0x002fc800078e00ff */
[----:B------:R-:W-:Y:S01]  /*10f0*/  IMAD R11, R8, R5, R11 ;  /* 0x00000005080b7224 */ /* 0x000fe200078e020b */
[----:B------:R-:W-:-:S03]  /*1100*/  IADD3 R13, P0, PT, RZ, -R10, RZ ;  /* 0x8000000aff0d7210 */ /* 0x000fc60007f1e0ff */
[----:B------:R-:W-:Y:S02]  /*1110*/  IMAD R11, R9, R4, R11 ;  /* 0x00000004090b7224 */ /* 0x000fe400078e020b */
[----:B------:R-:W-:-:S03]  /*1120*/  IMAD.HI.U32 R10, R8, R13, RZ ;  /* 0x0000000d080a7227 */ /* 0x000fc600078e00ff */
[----:B------:R-:W-:Y:S01]  /*1130*/  IADD3.X R15, PT, PT, RZ, ~R11, RZ, P0, !PT ;  /* 0x8000000bff0f7210 */ /* 0x000fe200007fe4ff */
[----:B------:R-:W-:-:S04]  /*1140*/  IMAD.MOV.U32 R11, RZ, RZ, R8 ;  /* 0x000000ffff0b7224 */ /* 0x000fc800078e0008 */
[----:B------:R-:W-:-:S04]  /*1150*/  IMAD.WIDE.U32 R10, P0, R8, R15, R10 ;  /* 0x0000000f080a7225 */ /* 0x000fc8000780000a */
[C---:B------:R-:W-:Y:S02]  /*1160*/  IMAD R17, R9.reuse, R15, RZ ;  /* 0x0000000f09117224 */ /* 0x040fe400078e02ff */
[----:B------:R-:W-:-:S04]  /*1170*/  IMAD.HI.U32 R10, P1, R9, R13, R10 ;  /* 0x0000000d090a7227 */ /* 0x000fc8000782000a */
[----:B------:R-:W-:Y:S01]  /*1180*/  IMAD.HI.U32 R7, R9, R15, RZ ;  /* 0x0000000f09077227 */ /* 0x000fe200078e00ff */
[----:B------:R-:W-:-:S04]  /*1190*/  IADD3 R11, P2, PT, R17, R10, RZ ;  /* 0x0000000a110b7210 */ /* 0x000fc80007f5e0ff */
[----:B------:R-:W-:Y:S01]  /*11a0*/  IADD3.X R7, PT, PT, R7, R9, RZ, P0, !PT ;  /* 0x0000000907077210 */ /* 0x000fe200007fe4ff */
[----:B------:R-:W-:-:S03]  /*11b0*/  IMAD.WIDE.U32 R8, R11, R4, RZ ;  /* 0x000000040b087225 */ /* 0x000fc600078e00ff */
[----:B------:R-:W-:Y:S01]  /*11c0*/  IADD3.X R7, PT, PT, RZ, RZ, R7, P2, P1 ;  /* 0x000000ffff077210 */ /* 0x000fe200017e2407 */
[----:B------:R-:W-:Y:S01]  /*11d0*/  IMAD R9, R11, R5, R9 ;  /* 0x000000050b097224 */ /* 0x000fe200078e0209 */
[----:B------:R-:W-:-:S03]  /*11e0*/  IADD3 R13, P0, PT, RZ, -R8, RZ ;  /* 0x80000008ff0d7210 */ /* 0x000fc60007f1e0ff */
[----:B------:R-:W-:Y:S02]  /*11f0*/  IMAD R9, R7, R4, R9 ;  /* 0x0000000407097224 */ /* 0x000fe400078e0209 */
[----:B------:R-:W-:-:S04]  /*1200*/  IMAD.HI.U32 R10, R11, R13, RZ ;  /* 0x0000000d0b0a7227 */ /* 0x000fc800078e00ff */
[----:B------:R-:W-:Y:S02]  /*1210*/  IMAD.X R8, RZ, RZ, ~R9, P0 ;  /* 0x000000ffff087224 */ /* 0x000fe400000e0e09 */
[----:B------:R-:W-:Y:S02]  /*1220*/  IMAD.MOV.U32 R9, RZ, RZ, RZ ;  /* 0x000000ffff097224 */ /* 0x000fe400078e00ff */
[----:B------:R-:W-:-:S04]  /*1230*/  IMAD.WIDE.U32 R10, P0, R11, R8, R10 ;  /* 0x000000080b0a7225 */ /* 0x000fc8000780000a */
[C---:B------:R-:W-:Y:S02]  /*1240*/  IMAD R12, R7.reuse, R8, RZ ;  /* 0x00000008070c7224 */ /* 0x040fe400078e02ff */
[----:B------:R-:W-:-:S04]  /*1250*/  IMAD.HI.U32 R11, P1, R7, R13, R10 ;  /* 0x0000000d070b7227 */ /* 0x000fc8000782000a */
[----:B------:R-:W-:Y:S01]  /*1260*/  IMAD.HI.U32 R8, R7, R8, RZ ;  /* 0x0000000807087227 */ /* 0x000fe200078e00ff */
[----:B------:R-:W-:-:S04]  /*1270*/  IADD3 R11, P2, PT, R12, R11, RZ ;  /* 0x0000000b0c0b7210 */ /* 0x000fc80007f5e0ff */
[----:B------:R-:W-:Y:S01]  /*1280*/  IADD3.X R7, PT, PT, R8, R7, RZ, P0, !PT ;  /* 0x0000000708077210 */ /* 0x000fe200007fe4ff */
[----:B------:R-:W-:-:S03]  /*1290*/  IMAD.HI.U32 R8, R11, R3, RZ ;  /* 0x000000030b087227 */ /* 0x000fc600078e00ff */
[----:B------:R-:W-:Y:S01]  /*12a0*/  IADD3.X R7, PT, PT, RZ, RZ, R7, P2, P1 ;  /* 0x000000ffff077210 */ /* 0x000fe200017e2407 */
[----:B------:R-:W-:-:S04]  /*12b0*/  IMAD.WIDE.U32 R8, R11, R2, R8 ;  /* 0x000000020b087225 */ /* 0x000fc800078e0008 */
[C---:B------:R-:W-:Y:S02]  /*12c0*/  IMAD R11, R7.reuse, R2, RZ ;  /* 0x00000002070b7224 */ /* 0x040fe400078e02ff */
[----:B------:R-:W-:-:S04]  /*12d0*/  IMAD.HI.U32 R8, P0, R7, R3, R8 ;  /* 0x0000000307087227 */ /* 0x000fc80007800008 */
[----:B------:R-:W-:Y:S01]  /*12e0*/  IMAD.HI.U32 R7, R7, R2, RZ ;  /* 0x0000000207077227 */ /* 0x000fe200078e00ff */
[----:B------:R-:W-:-:S04]  /*12f0*/  IADD3 R11, P1, PT, R11, R8, RZ ;  /* 0x000000080b0b7210 */ /* 0x000fc80007f3e0ff */
[----:B------:R-:W-:Y:S01]  /*1300*/  IADD3.X R7, PT, PT, R7, RZ, RZ, P0, !PT ;  /* 0x000000ff07077210 */ /* 0x000fe200007fe4ff */
[----:B------:R-:W-:-:S04]  /*1310*/  IMAD.WIDE.U32 R8, R11, R4, RZ ;  /* 0x000000040b087225 */ /* 0x000fc800078e00ff */
[----:B------:R-:W-:Y:S01]  /*1320*/  IMAD.X R7, RZ, RZ, R7, P1 ;  /* 0x000000ffff077224 */ /* 0x000fe200008e0607 */
[----:B------:R-:W-:Y:S01]  /*1330*/  IADD3 R13, P1, PT, -R8, R3, RZ ;  /* 0x00000003080d7210 */ /* 0x000fe20007f3e1ff */
[----:B------:R-:W-:-:S03]  /*1340*/  IMAD R9, R11, R5, R9 ;  /* 0x000000050b097224 */ /* 0x000fc600078e0209 */
[-C--:B------:R-:W-:Y:S01]  /*1350*/  ISETP.GE.U32.AND P0, PT, R13, R4.reuse, PT ;  /* 0x000000040d00720c */ /* 0x080fe20003f06070 */
[----:B------:R-:W-:-:S05]  /*1360*/  IMAD R9, R7, R4, R9 ;  /* 0x0000000407097224 */ /* 0x000fca00078e0209 */
[----:B------:R-:W-:Y:S02]  /*1370*/  IADD3.X R12, PT, PT, ~R9, R2, RZ, P1, !PT ;  /* 0x00000002090c7210 */ /* 0x000fe40000ffe5ff */
[----:B------:R-:W-:Y:S02]  /*1380*/  IADD3 R9, P2, PT, R13, -R4, RZ ;  /* 0x800000040d097210 */ /* 0x000fe40007f5e0ff */
[----:B------:R-:W-:Y:S02]  /*1390*/  IADD3 R8, P1, PT, R11, 0x1, RZ ;  /* 0x000000010b087810 */ /* 0x000fe40007f3e0ff */
[C---:B------:R-:W-:Y:S01]  /*13a0*/  ISETP.GE.U32.AND.EX P0, PT, R12.reuse, R5, PT, P0 ;  /* 0x000000050c00720c */ /* 0x040fe20003f06100 */
[----:B------:R-:W-:Y:S01]  /*13b0*/  IMAD.X R14, R12, 0x1, ~R5, P2 ;  /* 0x000000010c0e7824 */ /* 0x000fe200010e0e05 */
[----:B------:R-:W-:Y:S02]  /*13c0*/  IADD3.X R10, PT, PT, RZ, R7, RZ, P1, !PT ;  /* 0x00000007ff0a7210 */ /* 0x000fe40000ffe4ff */
[----:B------:R-:W-:-:S02]  /*13d0*/  SEL R11, R8, R11, P0 ;  /* 0x0000000b080b7207 */ /* 0x000fc40000000000 */
[----:B------:R-:W-:Y:S02]  /*13e0*/  SEL R9, R9, R13, P0 ;  /* 0x0000000d09097207 */ /* 0x000fe40000000000 */
[----:B------:R-:W-:Y:S02]  /*13f0*/  SEL R14, R14, R12, P0 ;  /* 0x0000000c0e0e7207 */ /* 0x000fe40000000000 */
[----:B------:R-:W-:Y:S01]  /*1400*/  SEL R8, R10, R7, P0 ;  /* 0x000000070a087207 */ /* 0x000fe20000000000 */
[----:B------:R-:W-:Y:S01]  /*1410*/  HFMA2 R7, -RZ, RZ, 0, 0 ;  /* 0x00000000ff077431 */ /* 0x000fe200000001ff */
[----:B------:R-:W-:Y:S02]  /*1420*/  IADD3 R12, P2, PT, R11, 0x1, RZ ;  /* 0x000000010b0c7810 */ /* 0x000fe40007f5e0ff */
[----:B------:R-:W-:Y:S02]  /*1430*/  ISETP.GE.U32.AND P0, PT, R9, R4, PT ;  /* 0x000000040900720c */ /* 0x000fe40003f06070 */
[----:B------:R-:W-:Y:S01]  /*1440*/  ISETP.NE.U32.AND P1, PT, R4, RZ, PT ;  /* 0x000000ff0400720c */ /* 0x000fe20003f25070 */
[----:B------:R-:W-:Y:S01]  /*1450*/  IMAD.X R13, RZ, RZ, R8, P2 ;  /* 0x000000ffff0d7224 */ /* 0x000fe200010e0608 */
[----:B------:R-:W-:-:S02]  /*1460*/  ISETP.GE.U32.AND.EX P0, PT, R14, R5, PT, P0 ;  /* 0x000000050e00720c */ /* 0x000fc40003f06100 */
[----:B------:R-:W-:Y:S02]  /*1470*/  ISETP.NE.AND.EX P1, PT, R5, RZ, PT, P1 ;  /* 0x000000ff0500720c */ /* 0x000fe40003f25310 */
[----:B------:R-:W-:Y:S02]  /*1480*/  SEL R12, R12, R11, P0 ;  /* 0x0000000b0c0c7207 */ /* 0x000fe40000000000 */
[----:B------:R-:W-:Y:S02]  /*1490*/  SEL R13, R13, R8, P0 ;  /* 0x000000080d0d7207 */ /* 0x000fe40000000000 */
[----:B------:R-:W-:Y:S02]  /*14a0*/  SEL R12, R12, 0xffffffff, P1 ;  /* 0xffffffff0c0c7807 */ /* 0x000fe40000800000 */
[----:B------:R-:W-:Y:S01]  /*14b0*/  SEL R13, R13, 0xffffffff, P1 ;  /* 0xffffffff0d0d7807 */ /* 0x000fe20000800000 */
[----:B------:R-:W-:Y:S06]  /*14c0*/  RET.REL.NODEC R6 `(_Z9cuda_gemmPfS_S_mmmm) ;  /* 0xffffffe806cc7950 */ /* 0x000fec0003c3ffff */
.L_x_12:
        /* <DEDUP_REMOVED lines=11> */
.L_x_13:


//--------------------- .nv.shared.reserved.0     --------------------------
	.section	.nv.shared.reserved.0,"aw",@nobits
	.weak		__nv_reservedSMEM_offset_0_alias
	.size		__nv_reservedSMEM_offset_0_alias, 0, 64
	.other		__nv_reservedSMEM_offset_0_alias,@"STO_CUDA_RESERVED_SHARED STV_DEFAULT"
__nv_reservedSMEM_offset_0_alias:
	.zero		0
	.zero		64


//--------------------- .nv.constant0._Z10cuda_gemm2PfS_S_mmmm --------------------------
	.section	.nv.constant0._Z10cuda_gemm2PfS_S_mmmm,"a",@progbits
	.sectionflags	@""
	.align	4
.nv.constant0._Z10cuda_gemm2PfS_S_mmmm:
	.zero		952


//--------------------- .nv.constant0._Z9cuda_gemmPfS_S_mmmm --------------------------
	.section	.nv.constant0._Z9cuda_gemmPfS_S_mmmm,"a",@progbits
	.sectionflags	@""
	.align	4
.nv.constant0._Z9cuda_gemmPfS_S_mmmm:
	.zero		952


//--------------------- SYMBOLS --------------------------

	.type		.nv.reservedSmem.offset0,@object
	.size		.nv.reservedSmem.offset0,0x4
